	.headerflags	@"EF_CUDA_TEXMODE_UNIFIED EF_CUDA_64BIT_ADDRESS EF_CUDA_ACCELERATORS EF_CUDA_SM90 EF_CUDA_VIRTUAL_SM(EF_CUDA_SM90)"
	.elftype	@"ET_EXEC"


//--------------------- .nv.info                  --------------------------
	.section	.nv.info,"",@"SHT_CUDA_INFO"
	.align	4


	//----- nvinfo : EIATTR_REGCOUNT
	.align		4
        /*0000*/ 	.byte	0x04, 0x2f
        /*0002*/ 	.short	(.L_3 - .L_2)
	.align		4
.L_2:
        /*0004*/ 	.word	index@(triton_poi_fused__native_batch_norm_legit_no_training__prelu_kernel_add_9)
        /*0008*/ 	.word	0x00000036


	//----- nvinfo : EIATTR_MIN_STACK_SIZE
	.align		4
.L_3:
        /*000c*/ 	.byte	0x04, 0x12
        /*000e*/ 	.short	(.L_5 - .L_4)
	.align		4
.L_4:
        /*0010*/ 	.word	index@(triton_poi_fused__native_batch_norm_legit_no_training__prelu_kernel_add_9)
        /*0014*/ 	.word	0x00000000


	//----- nvinfo : EIATTR_FRAME_SIZE
	.align		4
.L_5:
        /*0018*/ 	.byte	0x04, 0x11
        /*001a*/ 	.short	(.L_7 - .L_6)
	.align		4
.L_6:
        /*001c*/ 	.word	index@(triton_poi_fused__native_batch_norm_legit_no_training__prelu_kernel_add_9)
        /*0020*/ 	.word	0x00000000


	//----- nvinfo : EIATTR_MIN_STACK_SIZE
	.align		4
.L_7:
        /*0024*/ 	.byte	0x04, 0x12
        /*0026*/ 	.short	(.L_9 - .L_8)
	.align		4
.L_8:
        /*0028*/ 	.word	index@(triton_poi_fused__native_batch_norm_legit_no_training__prelu_kernel_add_9)
        /*002c*/ 	.word	0x00000000
.L_9:


//--------------------- .nv.info.triton_poi_fused__native_batch_norm_legit_no_training__prelu_kernel_add_9 --------------------------
	.section	.nv.info.triton_poi_fused__native_batch_norm_legit_no_training__prelu_kernel_add_9,"",@"SHT_CUDA_INFO"
	.sectionflags	@""
	.align	4


	//----- nvinfo : EIATTR_CUDA_API_VERSION
	.align		4
        /*0000*/ 	.byte	0x04, 0x37
        /*0002*/ 	.short	(.L_11 - .L_10)
.L_10:
        /*0004*/ 	.word	0x0000007c


	//----- nvinfo : EIATTR_KPARAM_INFO
	.align		4
.L_11:
        /*0008*/ 	.byte	0x04, 0x17
        /*000a*/ 	.short	(.L_13 - .L_12)
.L_12:
        /*000c*/ 	.word	0x00000000
        /*0010*/ 	.short	0x000d
        /*0012*/ 	.short	0x0068
        /*0014*/ 	.byte	0x00, 0xf0, 0x11, 0x00


	//----- nvinfo : EIATTR_KPARAM_INFO
	.align		4
.L_13:
        /*0018*/ 	.byte	0x04, 0x17
        /*001a*/ 	.short	(.L_15 - .L_14)
.L_14:
        /*001c*/ 	.word	0x00000000
        /*0020*/ 	.short	0x000c
        /*0022*/ 	.short	0x0060
        /*0024*/ 	.byte	0x00, 0xf4, 0x21, 0x00


	//----- nvinfo : EIATTR_KPARAM_INFO
	.align		4
.L_15:
        /*0028*/ 	.byte	0x04, 0x17
        /*002a*/ 	.short	(.L_17 - .L_16)
.L_16:
        /*002c*/ 	.word	0x00000000
        /*0030*/ 	.short	0x000b
        /*0032*/ 	.short	0x0058
        /*0034*/ 	.byte	0x00, 0xf4, 0x21, 0x00


	//----- nvinfo : EIATTR_KPARAM_INFO
	.align		4
.L_17:
        /*0038*/ 	.byte	0x04, 0x17
        /*003a*/ 	.short	(.L_19 - .L_18)
.L_18:
        /*003c*/ 	.word	0x00000000
        /*0040*/ 	.short	0x000a
        /*0042*/ 	.short	0x0050
        /*0044*/ 	.byte	0x00, 0xf4, 0x21, 0x00


	//----- nvinfo : EIATTR_KPARAM_INFO
	.align		4
.L_19:
        /*0048*/ 	.byte	0x04, 0x17
        /*004a*/ 	.short	(.L_21 - .L_20)
.L_20:
        /*004c*/ 	.word	0x00000000
        /*0050*/ 	.short	0x0009
        /*0052*/ 	.short	0x0048
        /*0054*/ 	.byte	0x00, 0xf4, 0x21, 0x00


	//----- nvinfo : EIATTR_KPARAM_INFO
	.align		4
.L_21:
        /*0058*/ 	.byte	0x04, 0x17
        /*005a*/ 	.short	(.L_23 - .L_22)
.L_22:
        /*005c*/ 	.word	0x00000000
        /*0060*/ 	.short	0x0008
        /*0062*/ 	.short	0x0040
        /*0064*/ 	.byte	0x00, 0xf4, 0x21, 0x00


	//----- nvinfo : EIATTR_KPARAM_INFO
	.align		4
.L_23:
        /*0068*/ 	.byte	0x04, 0x17
        /*006a*/ 	.short	(.L_25 - .L_24)
.L_24:
        /*006c*/ 	.word	0x00000000
        /*0070*/ 	.short	0x0007
        /*0072*/ 	.short	0x0038
        /*0074*/ 	.byte	0x00, 0xf4, 0x21, 0x00


	//----- nvinfo : EIATTR_KPARAM_INFO
	.align		4
.L_25:
        /*0078*/ 	.byte	0x04, 0x17
        /*007a*/ 	.short	(.L_27 - .L_26)
.L_26:
        /*007c*/ 	.word	0x00000000
        /*0080*/ 	.short	0x0006
        /*0082*/ 	.short	0x0030
        /*0084*/ 	.byte	0x00, 0xf4, 0x21, 0x00


	//----- nvinfo : EIATTR_KPARAM_INFO
	.align		4
.L_27:
        /*0088*/ 	.byte	0x04, 0x17
        /*008a*/ 	.short	(.L_29 - .L_28)
.L_28:
        /*008c*/ 	.word	0x00000000
        /*0090*/ 	.short	0x0005
        /*0092*/ 	.short	0x0028
        /*0094*/ 	.byte	0x00, 0xf4, 0x21, 0x00


	//----- nvinfo : EIATTR_KPARAM_INFO
	.align		4
.L_29:
        /*0098*/ 	.byte	0x04, 0x17
        /*009a*/ 	.short	(.L_31 - .L_30)
.L_30:
        /*009c*/ 	.word	0x00000000
        /*00a0*/ 	.short	0x0004
        /*00a2*/ 	.short	0x0020
        /*00a4*/ 	.byte	0x00, 0xf4, 0x21, 0x00


	//----- nvinfo : EIATTR_KPARAM_INFO
	.align		4
.L_31:
        /*00a8*/ 	.byte	0x04, 0x17
        /*00aa*/ 	.short	(.L_33 - .L_32)
.L_32:
        /*00ac*/ 	.word	0x00000000
        /*00b0*/ 	.short	0x0003
        /*00b2*/ 	.short	0x0018
        /*00b4*/ 	.byte	0x00, 0xf4, 0x21, 0x00


	//----- nvinfo : EIATTR_KPARAM_INFO
	.align		4
.L_33:
        /*00b8*/ 	.byte	0x04, 0x17
        /*00ba*/ 	.short	(.L_35 - .L_34)
.L_34:
        /*00bc*/ 	.word	0x00000000
        /*00c0*/ 	.short	0x0002
        /*00c2*/ 	.short	0x0010
        /*00c4*/ 	.byte	0x00, 0xf4, 0x21, 0x00


	//----- nvinfo : EIATTR_KPARAM_INFO
	.align		4
.L_35:
        /*00c8*/ 	.byte	0x04, 0x17
        /*00ca*/ 	.short	(.L_37 - .L_36)
.L_36:
        /*00cc*/ 	.word	0x00000000
        /*00d0*/ 	.short	0x0001
        /*00d2*/ 	.short	0x0008
        /*00d4*/ 	.byte	0x00, 0xf4, 0x21, 0x00


	//----- nvinfo : EIATTR_KPARAM_INFO
	.align		4
.L_37:
        /*00d8*/ 	.byte	0x04, 0x17
        /*00da*/ 	.short	(.L_39 - .L_38)
.L_38:
        /*00dc*/ 	.word	0x00000000
        /*00e0*/ 	.short	0x0000
        /*00e2*/ 	.short	0x0000
        /*00e4*/ 	.byte	0x00, 0xf4, 0x21, 0x00


	//----- nvinfo : EIATTR_SPARSE_MMA_MASK
	.align		4
.L_39:
        /*00e8*/ 	.byte	0x03, 0x50
        /*00ea*/ 	.short	0x0000


	//----- nvinfo : EIATTR_MAXREG_COUNT
	.align		4
        /*00ec*/ 	.byte	0x03, 0x1b
        /*00ee*/ 	.short	0x00ff


	//----- nvinfo : EIATTR_EXIT_INSTR_OFFSETS
	.align		4
        /*00f0*/ 	.byte	0x04, 0x1c
        /*00f2*/ 	.short	(.L_41 - .L_40)


	//   ....[0]....
.L_40:
        /*00f4*/ 	.word	0x00000df0


	//----- nvinfo : EIATTR_REQNTID
	.align		4
.L_41:
        /*00f8*/ 	.byte	0x04, 0x10
        /*00fa*/ 	.short	(.L_43 - .L_42)
.L_42:
        /*00fc*/ 	.word	0x00000080
        /*0100*/ 	.word	0x00000001
        /*0104*/ 	.word	0x00000001


	//----- nvinfo : EIATTR_CBANK_PARAM_SIZE
	.align		4
.L_43:
        /*0108*/ 	.byte	0x03, 0x19
        /*010a*/ 	.short	0x006c


	//----- nvinfo : EIATTR_PARAM_CBANK
	.align		4
        /*010c*/ 	.byte	0x04, 0x0a
        /*010e*/ 	.short	(.L_45 - .L_44)
	.align		4
.L_44:
        /*0110*/ 	.word	index@(.nv.constant0.triton_poi_fused__native_batch_norm_legit_no_training__prelu_kernel_add_9)
        /*0114*/ 	.short	0x0210
        /*0116*/ 	.short	0x006c


	//----- nvinfo : EIATTR_SW_WAR
	.align		4
.L_45:
        /*0118*/ 	.byte	0x04, 0x36
        /*011a*/ 	.short	(.L_47 - .L_46)
.L_46:
        /*011c*/ 	.word	0x00000008
.L_47:


//--------------------- .nv.callgraph             --------------------------
	.section	.nv.callgraph,"",@"SHT_CUDA_CALLGRAPH"
	.align	4
	.sectionentsize	8
	.align		4
        /*0000*/ 	.word	0x00000000
	.align		4
        /*0004*/ 	.word	0xffffffff
	.align		4
        /*0008*/ 	.word	0x00000000
	.align		4
        /*000c*/ 	.word	0xfffffffe
	.align		4
        /*0010*/ 	.word	0x00000000
	.align		4
        /*0014*/ 	.word	0xfffffffd
	.align		4
        /*0018*/ 	.word	0x00000000
	.align		4
        /*001c*/ 	.word	0xfffffffc


//--------------------- .nv.constant4             --------------------------
	.section	.nv.constant4,"a",@progbits
	.align	8
	.align		8
.nv.constant4:
        /*0000*/ 	.dword	_$_str
	.align		8
        /*0008*/ 	.dword	_$_str_$_2


//--------------------- .text.triton_poi_fused__native_batch_norm_legit_no_training__prelu_kernel_add_9 --------------------------
	.section	.text.triton_poi_fused__native_batch_norm_legit_no_training__prelu_kernel_add_9,"ax",@progbits
	.align	128
        .global         triton_poi_fused__native_batch_norm_legit_no_training__prelu_kernel_add_9
        .type           triton_poi_fused__native_batch_norm_legit_no_training__prelu_kernel_add_9,@function
        .size           triton_poi_fused__native_batch_norm_legit_no_training__prelu_kernel_add_9,(.L_x_1 - triton_poi_fused__native_batch_norm_legit_no_training__prelu_kernel_add_9)
        .other          triton_poi_fused__native_batch_norm_legit_no_training__prelu_kernel_add_9,@"STO_CUDA_ENTRY STV_DEFAULT"
triton_poi_fused__native_batch_norm_legit_no_training__prelu_kernel_add_9:
.text.triton_poi_fused__native_batch_norm_legit_no_training__prelu_kernel_add_9:
[----:B------:R-:W-:Y:S01]  /*0000*/  LDC R1, c[0x0][0x28] ;  /* 0x00000a00ff017b82 */ /* 0x000fe20000000800 */
[----:B------:R-:W1:Y:S07]  /*0010*/  S2R R0, SR_TID.X ;  /* 0x0000000000007919 */ /* 0x000e6e0000002100 */
[----:B------:R-:W2:Y:S01]  /*0020*/  LDC.64 R36, c[0x0][0x228] ;  /* 0x00008a00ff247b82 */ /* 0x000ea20000000a00 */
[----:B------:R-:W-:Y:S01]  /*0030*/  ULDC.64 UR4, c[0x0][0x208] ;  /* 0x0000820000047ab9 */ /* 0x000fe20000000a00 */
[----:B------:R-:W3:Y:S06]  /*0040*/  S2R R5, SR_CTAID.X ;  /* 0x0000000000057919 */ /* 0x000eec0000002500 */
[----:B------:R-:W4:Y:S08]  /*0050*/  LDC.64 R40, c[0x0][0x220] ;  /* 0x00008800ff287b82 */ /* 0x000f300000000a00 */
[----:B------:R-:W5:Y:S08]  /*0060*/  LDC.64 R6, c[0x0][0x218] ;  /* 0x00008600ff067b82 */ /* 0x000f700000000a00 */
[----:B------:R-:W5:Y:S01]  /*0070*/  LDC.64 R28, c[0x0][0x230] ;  /* 0x00008c00ff1c7b82 */ /* 0x000f620000000a00 */
[----:B-1----:R-:W-:-:S07]  /*0080*/  SHF.L.U32 R0, R0, 0x2, RZ ;  /* 0x0000000200007819 */ /* 0x002fce00000006ff */
[----:B------:R-:W1:Y:S01]  /*0090*/  LDC.64 R32, c[0x0][0x238] ;  /* 0x00008e00ff207b82 */ /* 0x000e620000000a00 */
[----:B---3--:R-:W-:Y:S02]  /*00a0*/  SHF.R.S32.HI R3, RZ, 0x15, R5 ;  /* 0x00000015ff037819 */ /* 0x008fe40000011405 */
[----:B------:R-:W-:Y:S02]  /*00b0*/  LOP3.LUT R0, R0, 0x1fc, RZ, 0xc0, !PT ;  /* 0x000001fc00007812 */ /* 0x000fe400078ec0ff */
[----:B------:R-:W-:-:S03]  /*00c0*/  SGXT R3, R3, 0x1 ;  /* 0x000000010303781a */ /* 0x000fc60000000200 */
[----:B------:R-:W3:Y:S01]  /*00d0*/  LDC.64 R24, c[0x0][0x240] ;  /* 0x00009000ff187b82 */ /* 0x000ee20000000a00 */
[----:B------:R-:W-:-:S04]  /*00e0*/  LEA R0, R5, R0, 0xa ;  /* 0x0000000005007211 */ /* 0x000fc800078e50ff */
[----:B------:R-:W-:-:S03]  /*00f0*/  LEA.HI R3, R3, R0, RZ, 0x8 ;  /* 0x0000000003037211 */ /* 0x000fc600078f40ff */
[----:B------:R-:W3:Y:S01]  /*0100*/  LDC.64 R4, c[0x0][0x250] ;  /* 0x00009400ff047b82 */ /* 0x000ee20000000a00 */
[----:B------:R-:W-:-:S04]  /*0110*/  LOP3.LUT R3, R3, 0xffffff00, RZ, 0xc0, !PT ;  /* 0xffffff0003037812 */ /* 0x000fc800078ec0ff */
[----:B------:R-:W-:-:S05]  /*0120*/  IADD3 R2, R0, -R3, RZ ;  /* 0x8000000300027210 */ /* 0x000fca0007ffe0ff */
[----:B--2---:R-:W-:-:S06]  /*0130*/  IMAD.WIDE R36, R2, 0x4, R36 ;  /* 0x0000000402247825 */ /* 0x004fcc00078e0224 */
[----:B------:R-:W2:Y:S01]  /*0140*/  LDG.E.EL.128 R36, desc[UR4][R36.64] ;  /* 0x0000000424247981 */ /* 0x000ea2000c2e1d00 */
[----:B----4-:R-:W-:-:S04]  /*0150*/  IMAD.WIDE R40, R2, 0x4, R40 ;  /* 0x0000000402287825 */ /* 0x010fc800078e0228 */
[----:B-----5:R-:W-:Y:S02]  /*0160*/  IMAD.WIDE R6, R0, 0x4, R6 ;  /* 0x0000000400067825 */ /* 0x020fe400078e0206 */
[----:B------:R-:W4:Y:S04]  /*0170*/  LDG.E.EL.128 R40, desc[UR4][R40.64] ;  /* 0x0000000428287981 */ /* 0x000f28000c2e1d00 */
[----:B------:R-:W4:Y:S01]  /*0180*/  LDG.E.128 R48, desc[UR4][R6.64] ;  /* 0x0000000406307981 */ /* 0x000f22000c1e1d00 */
[----:B0-----:R-:W-:-:S03]  /*0190*/  IMAD.WIDE R28, R2, 0x4, R28 ;  /* 0x00000004021c7825 */ /* 0x001fc600078e021c */
[----:B------:R-:W5:Y:S01]  /*01a0*/  LDG.E.128 R44, desc[UR4][R6.64+0x800] ;  /* 0x00080004062c7981 */ /* 0x000f62000c1e1d00 */
[----:B-1----:R-:W-:-:S03]  /*01b0*/  IMAD.WIDE R32, R2, 0x4, R32 ;  /* 0x0000000402207825 */ /* 0x002fc600078e0220 */
[----:B------:R-:W4:Y:S04]  /*01c0*/  LDG.E.EL.128 R28, desc[UR4][R28.64] ;  /* 0x000000041c1c7981 */ /* 0x000f28000c2e1d00 */
[----:B------:R-:W4:Y:S01]  /*01d0*/  LDG.E.EL.128 R32, desc[UR4][R32.64] ;  /* 0x0000000420207981 */ /* 0x000f22000c2e1d00 */
[----:B---3--:R-:W-:-:S06]  /*01e0*/  IMAD.WIDE R4, R2, 0x4, R4 ;  /* 0x0000000402047825 */ /* 0x008fcc00078e0204 */
[----:B------:R-:W3:Y:S01]  /*01f0*/  LDG.E.EL.128 R4, desc[UR4][R4.64] ;  /* 0x0000000404047981 */ /* 0x000ee2000c2e1d00 */
[----:B------:R-:W-:Y:S01]  /*0200*/  HFMA2.MMA R3, -RZ, RZ, 1.625, 0 ;  /* 0x3e800000ff037435 */ /* 0x000fe200000001ff */
[----:B------:R-:W-:-:S05]  /*0210*/  IMAD.WIDE R24, R0, 0x4, R24 ;  /* 0x0000000400187825 */ /* 0x000fca00078e0218 */
[----:B------:R-:W3:Y:S01]  /*0220*/  LDG.E.128 R16, desc[UR4][R24.64+0x800] ;  /* 0x0008000418107981 */ /* 0x000ee2000c1e1d00 */
[----:B--2---:R-:W-:Y:S01]  /*0230*/  FADD R37, R37, 9.9999997473787516356e-06 ;  /* 0x3727c5ac25257421 */ /* 0x004fe20000000000 */
[----:B------:R-:W-:-:S03]  /*0240*/  FADD R36, R36, 9.9999997473787516356e-06 ;  /* 0x3727c5ac24247421 */ /* 0x000fc60000000000 */
[----:B------:R-:W0:Y:S08]  /*0250*/  MUFU.SQRT R10, R37 ;  /* 0x00000025000a7308 */ /* 0x000e300000002000 */
[----:B------:R-:W1:Y:S01]  /*0260*/  MUFU.SQRT R8, R36 ;  /* 0x0000002400087308 */ /* 0x000e620000002000 */
[C---:B0-----:R-:W-:Y:S02]  /*0270*/  FSETP.GT.AND P1, PT, R10.reuse, 8.50705917302346158658e+37, PT ;  /* 0x7e8000000a00780b */ /* 0x041fe40003f24000 */
[----:B------:R-:W-:-:S02]  /*0280*/  FSETP.GEU.AND P4, PT, R10, 1.175494350822287508e-38, PT ;  /* 0x008000000a00780b */ /* 0x000fc40003f8e000 */
[C---:B-1----:R-:W-:Y:S02]  /*0290*/  FSETP.GT.AND P0, PT, R8.reuse, 8.50705917302346158658e+37, PT ;  /* 0x7e8000000800780b */ /* 0x042fe40003f04000 */
[----:B------:R-:W-:Y:S01]  /*02a0*/  FSETP.GEU.AND P3, PT, R8, 1.175494350822287508e-38, PT ;  /* 0x008000000800780b */ /* 0x000fe20003f6e000 */
[----:B------:R-:W-:-:S06]  /*02b0*/  FADD R38, R38, 9.9999997473787516356e-06 ;  /* 0x3727c5ac26267421 */ /* 0x000fcc0000000000 */
[----:B------:R-:W-:Y:S01]  /*02c0*/  @P1 FMUL R10, R10, 0.25 ;  /* 0x3e8000000a0a1820 */ /* 0x000fe20000400000 */
[----:B------:R-:W0:Y:S03]  /*02d0*/  MUFU.SQRT R11, R38 ;  /* 0x00000026000b7308 */ /* 0x000e260000002000 */
[----:B------:R-:W-:Y:S01]  /*02e0*/  @!P4 FMUL R10, R10, 16777216 ;  /* 0x4b8000000a0ac820 */ /* 0x000fe20000400000 */
[----:B------:R-:W-:-:S04]  /*02f0*/  @P0 FMUL R8, R8, 0.25 ;  /* 0x3e80000008080820 */ /* 0x000fc80000400000 */
[----:B------:R-:W-:Y:S01]  /*0300*/  @!P3 FMUL R8, R8, 16777216 ;  /* 0x4b8000000808b820 */ /* 0x000fe20000400000 */
[----:B------:R-:W1:Y:S01]  /*0310*/  MUFU.RCP R10, R10 ;  /* 0x0000000a000a7308 */ /* 0x000e620000001000 */
[C---:B------:R-:W-:Y:S02]  /*0320*/  FSEL R12, R3.reuse, 1, P0 ;  /* 0x3f800000030c7808 */ /* 0x040fe40000000000 */
[----:B------:R-:W-:-:S05]  /*0330*/  FSEL R13, R3, 1, P1 ;  /* 0x3f800000030d7808 */ /* 0x000fca0000800000 */
[----:B------:R1:W2:Y:S01]  /*0340*/  MUFU.RCP R9, R8 ;  /* 0x0000000800097308 */ /* 0x0002a20000001000 */
[----:B0-----:R-:W-:Y:S01]  /*0350*/  FSETP.GT.AND P2, PT, R11, 8.50705917302346158658e+37, PT ;  /* 0x7e8000000b00780b */ /* 0x001fe20003f44000 */
[----:B------:R-:W-:Y:S01]  /*0360*/  @!P3 FMUL R12, R12, 16777216 ;  /* 0x4b8000000c0cb820 */ /* 0x000fe20000400000 */
[----:B------:R-:W-:Y:S01]  /*0370*/  @!P4 FMUL R13, R13, 16777216 ;  /* 0x4b8000000d0dc820 */ /* 0x000fe20000400000 */
[----:B------:R-:W-:-:S03]  /*0380*/  FSETP.GEU.AND P5, PT, R11, 1.175494350822287508e-38, PT ;  /* 0x008000000b00780b */ /* 0x000fc60003fae000 */
[----:B-1----:R-:W-:Y:S01]  /*0390*/  FMUL R8, R10, R13 ;  /* 0x0000000d0a087220 */ /* 0x002fe20000400000 */
[----:B--2---:R-:W-:Y:S02]  /*03a0*/  FMUL R9, R9, R12 ;  /* 0x0000000c09097220 */ /* 0x004fe40000400000 */
[----:B------:R-:W0:Y:S04]  /*03b0*/  LDC.64 R12, c[0x0][0x248] ;  /* 0x00009200ff0c7b82 */ /* 0x000e280000000a00 */
[----:B------:R-:W-:-:S04]  /*03c0*/  @P2 FMUL R11, R11, 0.25 ;  /* 0x3e8000000b0b2820 */ /* 0x000fc80000400000 */
[----:B------:R-:W-:-:S04]  /*03d0*/  @!P5 FMUL R11, R11, 16777216 ;  /* 0x4b8000000b0bd820 */ /* 0x000fc80000400000 */
[----:B------:R-:W1:Y:S01]  /*03e0*/  MUFU.RCP R20, R11 ;  /* 0x0000000b00147308 */ /* 0x000e620000001000 */
[----:B------:R-:W-:Y:S01]  /*03f0*/  FSEL R15, R3, 1, P2 ;  /* 0x3f800000030f7808 */ /* 0x000fe20001000000 */
[--C-:B----4-:R-:W-:Y:S01]  /*0400*/  FADD R48, R48, -R40.reuse ;  /* 0x8000002830307221 */ /* 0x110fe20000000000 */
[--C-:B------:R-:W-:Y:S01]  /*0410*/  FADD R49, R49, -R41.reuse ;  /* 0x8000002931317221 */ /* 0x100fe20000000000 */
[----:B-----5:R-:W-:Y:S01]  /*0420*/  FADD R44, R44, -R40 ;  /* 0x800000282c2c7221 */ /* 0x020fe20000000000 */
[----:B------:R-:W-:Y:S01]  /*0430*/  FADD R45, R45, -R41 ;  /* 0x800000292d2d7221 */ /* 0x000fe20000000000 */
[----:B------:R-:W-:Y:S01]  /*0440*/  FMUL R37, R9, R48 ;  /* 0x0000003009257220 */ /* 0x000fe20000400000 */
[C---:B------:R-:W-:Y:S01]  /*0450*/  FMUL R10, R8.reuse, R49 ;  /* 0x00000031080a7220 */ /* 0x040fe20000400000 */
[----:B------:R-:W-:Y:S01]  /*0460*/  @!P5 FMUL R15, R15, 16777216 ;  /* 0x4b8000000f0fd820 */ /* 0x000fe20000400000 */
[----:B------:R-:W-:Y:S01]  /*0470*/  FMUL R9, R9, R44 ;  /* 0x0000002c09097220 */ /* 0x000fe20000400000 */
[----:B------:R-:W-:Y:S01]  /*0480*/  FMUL R8, R8, R45 ;  /* 0x0000002d08087220 */ /* 0x000fe20000400000 */
[----:B------:R-:W-:Y:S01]  /*0490*/  FFMA R37, R28, R37, R32 ;  /* 0x000000251c257223 */ /* 0x000fe20000000020 */
[----:B------:R-:W-:Y:S01]  /*04a0*/  FADD R21, R50, -R42 ;  /* 0x8000002a32157221 */ /* 0x000fe20000000000 */
[----:B0-----:R-:W-:-:S04]  /*04b0*/  IMAD.WIDE R12, R2, 0x4, R12 ;  /* 0x00000004020c7825 */ /* 0x001fc800078e020c */
[----:B------:R-:W-:Y:S01]  /*04c0*/  FFMA R41, R28, R9, R32 ;  /* 0x000000091c297223 */ /* 0x000fe20000000020 */
[----:B-1----:R-:W-:Y:S01]  /*04d0*/  FMUL R20, R20, R15 ;  /* 0x0000000f14147220 */ /* 0x002fe20000400000 */
[C-C-:B------:R-:W-:Y:S01]  /*04e0*/  FFMA R28, R29.reuse, R10, R33.reuse ;  /* 0x0000000a1d1c7223 */ /* 0x140fe20000000021 */
[----:B------:R-:W-:Y:S01]  /*04f0*/  FFMA R32, R29, R8, R33 ;  /* 0x000000081d207223 */ /* 0x000fe20000000021 */
[----:B------:R-:W-:Y:S01]  /*0500*/  FADD R23, R46, -R42 ;  /* 0x8000002a2e177221 */ /* 0x000fe20000000000 */
[----:B------:R0:W2:Y:S01]  /*0510*/  LDG.E.128 R8, desc[UR4][R24.64] ;  /* 0x0000000418087981 */ /* 0x0000a2000c1e1d00 */
[----:B---3--:R-:W-:Y:S01]  /*0520*/  FADD R4, R4, 9.9999997473787516356e-06 ;  /* 0x3727c5ac04047421 */ /* 0x008fe20000000000 */
[----:B------:R-:W-:Y:S01]  /*0530*/  FADD R6, R6, 9.9999997473787516356e-06 ;  /* 0x3727c5ac06067421 */ /* 0x000fe20000000000 */
[----:B------:R-:W-:Y:S01]  /*0540*/  FADD R5, R5, 9.9999997473787516356e-06 ;  /* 0x3727c5ac05057421 */ /* 0x000fe20000000000 */
[----:B------:R-:W2:Y:S01]  /*0550*/  LDG.E.EL.128 R12, desc[UR4][R12.64] ;  /* 0x000000040c0c7981 */ /* 0x000ea2000c2e1d00 */
[C---:B------:R-:W-:Y:S01]  /*0560*/  FMUL R21, R20.reuse, R21 ;  /* 0x0000001514157220 */ /* 0x040fe20000400000 */
[----:B------:R-:W-:Y:S01]  /*0570*/  FMUL R23, R20, R23 ;  /* 0x0000001714177220 */ /* 0x000fe20000400000 */
[----:B------:R-:W1:Y:S01]  /*0580*/  LDC.64 R44, c[0x0][0x258] ;  /* 0x00009600ff2c7b82 */ /* 0x000e620000000a00 */
[----:B------:R-:W3:Y:S01]  /*0590*/  MUFU.SQRT R20, R4 ;  /* 0x0000000400147308 */ /* 0x000ee20000002000 */
[----:B------:R-:W-:-:S07]  /*05a0*/  FFMA R29, R30, R21, R34 ;  /* 0x000000151e1d7223 */ /* 0x000fce0000000022 */
[----:B------:R-:W4:Y:S08]  /*05b0*/  MUFU.SQRT R21, R6 ;  /* 0x0000000600157308 */ /* 0x000f300000002000 */
[----:B------:R-:W5:Y:S01]  /*05c0*/  MUFU.SQRT R5, R5 ;  /* 0x0000000500057308 */ /* 0x000f620000002000 */
[C---:B---3--:R-:W-:Y:S02]  /*05d0*/  FSETP.GT.AND P0, PT, R20.reuse, 8.50705917302346158658e+37, PT ;  /* 0x7e8000001400780b */ /* 0x048fe40003f04000 */
[----:B------:R-:W-:-:S02]  /*05e0*/  FSETP.GEU.AND P3, PT, R20, 1.175494350822287508e-38, PT ;  /* 0x008000001400780b */ /* 0x000fc40003f6e000 */
[C---:B----4-:R-:W-:Y:S02]  /*05f0*/  FSETP.GT.AND P2, PT, R21.reuse, 8.50705917302346158658e+37, PT ;  /* 0x7e8000001500780b */ /* 0x050fe40003f44000 */
[----:B------:R-:W-:Y:S02]  /*0600*/  FSETP.GEU.AND P5, PT, R21, 1.175494350822287508e-38, PT ;  /* 0x008000001500780b */ /* 0x000fe40003fae000 */
[----:B-----5:R-:W-:-:S05]  /*0610*/  FSETP.GT.AND P1, PT, R5, 8.50705917302346158658e+37, PT ;  /* 0x7e8000000500780b */ /* 0x020fca0003f24000 */
[----:B------:R-:W-:Y:S01]  /*0620*/  @P0 FMUL R20, R20, 0.25 ;  /* 0x3e80000014140820 */ /* 0x000fe20000400000 */
[----:B------:R-:W-:-:S03]  /*0630*/  FSETP.GEU.AND P4, PT, R5, 1.175494350822287508e-38, PT ;  /* 0x008000000500780b */ /* 0x000fc60003f8e000 */
[----:B------:R-:W-:Y:S01]  /*0640*/  @!P3 FMUL R20, R20, 16777216 ;  /* 0x4b8000001414b820 */ /* 0x000fe20000400000 */
[----:B------:R-:W-:-:S03]  /*0650*/  @P2 FMUL R21, R21, 0.25 ;  /* 0x3e80000015152820 */ /* 0x000fc60000400000 */
[----:B------:R-:W3:Y:S01]  /*0660*/  MUFU.RCP R22, R20 ;  /* 0x0000001400167308 */ /* 0x000ee20000001000 */
[----:B------:R-:W-:Y:S01]  /*0670*/  @!P5 FMUL R21, R21, 16777216 ;  /* 0x4b8000001515d820 */ /* 0x000fe20000400000 */
[----:B------:R-:W-:Y:S01]  /*0680*/  @P1 FMUL R5, R5, 0.25 ;  /* 0x3e80000005051820 */ /* 0x000fe20000400000 */
[----:B------:R-:W-:Y:S01]  /*0690*/  FFMA R33, R30, R23, R34 ;  /* 0x000000171e217223 */ /* 0x000fe20000000022 */
[----:B------:R-:W-:Y:S02]  /*06a0*/  FSEL R23, R3, 1, P0 ;  /* 0x3f80000003177808 */ /* 0x000fe40000000000 */
[----:B------:R-:W-:Y:S02]  /*06b0*/  @!P4 FMUL R5, R5, 16777216 ;  /* 0x4b8000000505c820 */ /* 0x000fe40000400000 */
[----:B------:R4:W5:Y:S01]  /*06c0*/  MUFU.RCP R4, R21 ;  /* 0x0000001500047308 */ /* 0x0009620000001000 */
[----:B------:R-:W-:Y:S01]  /*06d0*/  @!P3 FMUL R23, R23, 16777216 ;  /* 0x4b8000001717b820 */ /* 0x000fe20000400000 */
[----:B----4-:R-:W4:Y:S06]  /*06e0*/  LDC.64 R20, c[0x0][0x260] ;  /* 0x00009800ff147b82 */ /* 0x010f2c0000000a00 */
[----:B------:R-:W1:Y:S01]  /*06f0*/  MUFU.RCP R6, R5 ;  /* 0x0000000500067308 */ /* 0x000e620000001000 */
[----:B---3--:R-:W-:Y:S01]  /*0700*/  FMUL R22, R22, R23 ;  /* 0x0000001716167220 */ /* 0x008fe20000400000 */
[----:B------:R-:W-:-:S02]  /*0710*/  FSEL R23, R3, 1, P1 ;  /* 0x3f80000003177808 */ /* 0x000fc40000800000 */
[----:B0-----:R-:W-:-:S03]  /*0720*/  FSEL R25, R3, 1, P2 ;  /* 0x3f80000003197808 */ /* 0x001fc60001000000 */
[----:B------:R-:W-:Y:S02]  /*0730*/  @!P4 FMUL R23, R23, 16777216 ;  /* 0x4b8000001717c820 */ /* 0x000fe40000400000 */
[----:B------:R-:W-:-:S04]  /*0740*/  @!P5 FMUL R25, R25, 16777216 ;  /* 0x4b8000001919d820 */ /* 0x000fc80000400000 */
[----:B-----5:R-:W-:Y:S01]  /*0750*/  FMUL R4, R4, R25 ;  /* 0x0000001904047220 */ /* 0x020fe20000400000 */
[----:B-1----:R-:W-:Y:S01]  /*0760*/  FMUL R6, R6, R23 ;  /* 0x0000001706067220 */ /* 0x002fe20000400000 */
[--C-:B--2---:R-:W-:Y:S01]  /*0770*/  FADD R23, R8, -R12.reuse ;  /* 0x8000000c08177221 */ /* 0x104fe20000000000 */
[----:B------:R-:W-:Y:S01]  /*0780*/  FADD R25, R16, -R12 ;  /* 0x8000000c10197221 */ /* 0x000fe20000000000 */
[--C-:B------:R-:W-:Y:S01]  /*0790*/  FADD R27, R9, -R13.reuse ;  /* 0x8000000d091b7221 */ /* 0x100fe20000000000 */
[----:B------:R-:W-:Y:S01]  /*07a0*/  FADD R49, R17, -R13 ;  /* 0x8000000d11317221 */ /* 0x000fe20000000000 */
[C---:B------:R-:W-:Y:S01]  /*07b0*/  FMUL R9, R22.reuse, R23 ;  /* 0x0000001716097220 */ /* 0x040fe20000400000 */
[----:B------:R-:W-:Y:S01]  /*07c0*/  FMUL R13, R22, R25 ;  /* 0x00000019160d7220 */ /* 0x000fe20000400000 */
[----:B------:R-:W-:-:S04]  /*07d0*/  IMAD.WIDE R22, R2, 0x4, R44 ;  /* 0x0000000402167825 */ /* 0x000fc800078e022c */
[----:B----4-:R-:W-:-:S04]  /*07e0*/  IMAD.WIDE R24, R2, 0x4, R20 ;  /* 0x0000000402187825 */ /* 0x010fc800078e0214 */
[----:B------:R-:W-:Y:S01]  /*07f0*/  FMUL R8, R6, R27 ;  /* 0x0000001b06087220 */ /* 0x000fe20000400000 */
[----:B------:R-:W2:Y:S04]  /*0800*/  LDG.E.EL.128 R20, desc[UR4][R22.64] ;  /* 0x0000000416147981 */ /* 0x000ea8000c2e1d00 */
[----:B------:R-:W2:Y:S01]  /*0810*/  LDG.E.EL.128 R24, desc[UR4][R24.64] ;  /* 0x0000000418187981 */ /* 0x000ea2000c2e1d00 */
[----:B------:R-:W-:Y:S01]  /*0820*/  FADD R39, R39, 9.9999997473787516356e-06 ;  /* 0x3727c5ac27277421 */ /* 0x000fe20000000000 */
[----:B------:R-:W-:-:S03]  /*0830*/  FADD R5, R10, -R14 ;  /* 0x8000000e0a057221 */ /* 0x000fc60000000000 */
[----:B------:R-:W0:Y:S02]  /*0840*/  MUFU.SQRT R10, R39 ;  /* 0x00000027000a7308 */ /* 0x000e240000002000 */
[C---:B0-----:R-:W-:Y:S02]  /*0850*/  FSETP.GT.AND P0, PT, R10.reuse, 8.50705917302346158658e+37, PT ;  /* 0x7e8000000a00780b */ /* 0x041fe40003f04000 */
[----:B------:R-:W-:Y:S01]  /*0860*/  FSETP.GEU.AND P2, PT, R10, 1.175494350822287508e-38, PT ;  /* 0x008000000a00780b */ /* 0x000fe20003f4e000 */
[----:B------:R-:W-:Y:S01]  /*0870*/  FADD R17, R18, -R14 ;  /* 0x8000000e12117221 */ /* 0x000fe20000000000 */
[----:B------:R-:W-:-:S09]  /*0880*/  FADD R7, R7, 9.9999997473787516356e-06 ;  /* 0x3727c5ac07077421 */ /* 0x000fd20000000000 */
[----:B------:R-:W-:-:S04]  /*0890*/  @P0 FMUL R10, R10, 0.25 ;  /* 0x3e8000000a0a0820 */ /* 0x000fc80000400000 */
[----:B------:R-:W-:-:S04]  /*08a0*/  @!P2 FMUL R10, R10, 16777216 ;  /* 0x4b8000000a0aa820 */ /* 0x000fc80000400000 */
[----:B------:R-:W0:Y:S01]  /*08b0*/  MUFU.RCP R14, R10 ;  /* 0x0000000a000e7308 */ /* 0x000e220000001000 */
[----:B------:R-:W-:-:S07]  /*08c0*/  FMUL R6, R6, R49 ;  /* 0x0000003106067220 */ /* 0x000fce0000400000 */
[----:B------:R1:W3:Y:S02]  /*08d0*/  MUFU.SQRT R30, R7 ;  /* 0x00000007001e7308 */ /* 0x0002e40000002000 */
[----:B-1----:R-:W-:-:S05]  /*08e0*/  FSEL R7, R3, 1, P0 ;  /* 0x3f80000003077808 */ /* 0x002fca0000000000 */
[----:B------:R-:W-:-:S04]  /*08f0*/  @!P2 FMUL R7, R7, 16777216 ;  /* 0x4b8000000707a820 */ /* 0x000fc80000400000 */
[----:B0-----:R-:W-:Y:S01]  /*0900*/  FMUL R14, R14, R7 ;  /* 0x000000070e0e7220 */ /* 0x001fe20000400000 */
[--C-:B------:R-:W-:Y:S01]  /*0910*/  FADD R16, R11, -R15.reuse ;  /* 0x8000000f0b107221 */ /* 0x100fe20000000000 */
[----:B------:R-:W-:Y:S01]  /*0920*/  FADD R18, R19, -R15 ;  /* 0x8000000f13127221 */ /* 0x000fe20000000000 */
[C---:B------:R-:W-:Y:S01]  /*0930*/  FMUL R15, R4.reuse, R5 ;  /* 0x00000005040f7220 */ /* 0x040fe20000400000 */
[----:B------:R-:W-:Y:S01]  /*0940*/  FMUL R17, R4, R17 ;  /* 0x0000001104117220 */ /* 0x000fe20000400000 */
[C-C-:B--2---:R-:W-:Y:S01]  /*0950*/  FFMA R12, R20.reuse, R9, R24.reuse ;  /* 0x00000009140c7223 */ /* 0x144fe20000000018 */
[----:B------:R-:W-:Y:S01]  /*0960*/  FFMA R20, R20, R13, R24 ;  /* 0x0000000d14147223 */ /* 0x000fe20000000018 */
[C-C-:B------:R-:W-:Y:S02]  /*0970*/  FFMA R13, R21.reuse, R8, R25.reuse ;  /* 0x00000008150d7223 */ /* 0x140fe40000000019 */
[----:B------:R-:W0:Y:S01]  /*0980*/  LDC.64 R8, c[0x0][0x268] ;  /* 0x00009a00ff087b82 */ /* 0x000e220000000a00 */
[----:B------:R-:W-:-:S07]  /*0990*/  FFMA R21, R21, R6, R25 ;  /* 0x0000000615157223 */ /* 0x000fce0000000019 */
[----:B------:R-:W1:Y:S01]  /*09a0*/  LDC.64 R6, c[0x0][0x270] ;  /* 0x00009c00ff067b82 */ /* 0x000e620000000a00 */
[----:B0-----:R-:W-:-:S06]  /*09b0*/  IMAD.WIDE R8, R2, 0x4, R8 ;  /* 0x0000000402087825 */ /* 0x001fcc00078e0208 */
[----:B------:R-:W2:Y:S01]  /*09c0*/  LDG.E.EL.128 R8, desc[UR4][R8.64] ;  /* 0x0000000408087981 */ /* 0x000ea2000c2e1d00 */
[----:B-1----:R-:W-:-:S06]  /*09d0*/  IMAD.WIDE R6, R2, 0x4, R6 ;  /* 0x0000000402067825 */ /* 0x002fcc00078e0206 */
[----:B------:R-:W4:Y:S01]  /*09e0*/  LDG.E.EL.128 R4, desc[UR4][R6.64] ;  /* 0x0000000406047981 */ /* 0x000f22000c2e1d00 */
[C---:B---3--:R-:W-:Y:S02]  /*09f0*/  FSETP.GT.AND P1, PT, R30.reuse, 8.50705917302346158658e+37, PT ;  /* 0x7e8000001e00780b */ /* 0x048fe40003f24000 */
[----:B------:R-:W-:-:S11]  /*0a00*/  FSETP.GEU.AND P3, PT, R30, 1.175494350822287508e-38, PT ;  /* 0x008000001e00780b */ /* 0x000fd60003f6e000 */
[----:B------:R-:W-:-:S04]  /*0a10*/  @P1 FMUL R30, R30, 0.25 ;  /* 0x3e8000001e1e1820 */ /* 0x000fc80000400000 */
[----:B------:R-:W-:Y:S01]  /*0a20*/  @!P3 FMUL R30, R30, 16777216 ;  /* 0x4b8000001e1eb820 */ /* 0x000fe20000400000 */
[----:B------:R-:W-:Y:S01]  /*0a30*/  FSETP.GT.AND P5, PT, R37, RZ, PT ;  /* 0x000000ff2500720b */ /* 0x000fe20003fa4000 */
[----:B------:R-:W-:Y:S01]  /*0a40*/  FADD R51, R51, -R43 ;  /* 0x8000002b33337221 */ /* 0x000fe20000000000 */
[----:B------:R-:W-:-:S03]  /*0a50*/  FSETP.GT.AND P6, PT, R41, RZ, PT ;  /* 0x000000ff2900720b */ /* 0x000fc60003fc4000 */
[----:B------:R-:W0:Y:S01]  /*0a60*/  MUFU.RCP R30, R30 ;  /* 0x0000001e001e7308 */ /* 0x000e220000001000 */
[----:B------:R-:W-:Y:S01]  /*0a70*/  FSEL R3, R3, 1, P1 ;  /* 0x3f80000003037808 */ /* 0x000fe20000800000 */
[----:B------:R-:W-:Y:S01]  /*0a80*/  FMUL R2, R14, R51 ;  /* 0x000000330e027220 */ /* 0x000fe20000400000 */
[----:B------:R-:W-:Y:S02]  /*0a90*/  FSETP.GT.AND P0, PT, R28, RZ, PT ;  /* 0x000000ff1c00720b */ /* 0x000fe40003f04000 */
[----:B------:R-:W-:Y:S01]  /*0aa0*/  FSETP.GT.AND P1, PT, R32, RZ, PT ;  /* 0x000000ff2000720b */ /* 0x000fe20003f24000 */
[----:B------:R-:W-:Y:S01]  /*0ab0*/  FFMA R2, R31, R2, R35 ;  /* 0x000000021f027223 */ /* 0x000fe20000000023 */
[----:B------:R-:W-:Y:S01]  /*0ac0*/  @!P3 FMUL R3, R3, 16777216 ;  /* 0x4b8000000303b820 */ /* 0x000fe20000400000 */
[----:B------:R-:W-:Y:S01]  /*0ad0*/  FADD R47, R47, -R43 ;  /* 0x8000002b2f2f7221 */ /* 0x000fe20000000000 */
[----:B------:R-:W-:Y:S02]  /*0ae0*/  FSETP.GT.AND P2, PT, R29, RZ, PT ;  /* 0x000000ff1d00720b */ /* 0x000fe40003f44000 */
[----:B------:R-:W-:-:S02]  /*0af0*/  FSETP.GT.AND P3, PT, R33, RZ, PT ;  /* 0x000000ff2100720b */ /* 0x000fc40003f64000 */
[----:B------:R-:W-:Y:S01]  /*0b00*/  FSETP.GT.AND P4, PT, R12, RZ, PT ;  /* 0x000000ff0c00720b */ /* 0x000fe20003f84000 */
[----:B0-----:R-:W-:Y:S01]  /*0b10*/  FMUL R3, R30, R3 ;  /* 0x000000031e037220 */ /* 0x001fe20000400000 */
[----:B------:R-:W-:-:S03]  /*0b20*/  FMUL R14, R14, R47 ;  /* 0x0000002f0e0e7220 */ /* 0x000fc60000400000 */
[C---:B------:R-:W-:Y:S01]  /*0b30*/  FMUL R16, R3.reuse, R16 ;  /* 0x0000001003107220 */ /* 0x040fe20000400000 */
[----:B------:R-:W-:Y:S01]  /*0b40*/  FMUL R18, R3, R18 ;  /* 0x0000001203127220 */ /* 0x000fe20000400000 */
[----:B------:R-:W-:Y:S01]  /*0b50*/  FFMA R24, R31, R14, R35 ;  /* 0x0000000e1f187223 */ /* 0x000fe20000000023 */
[C-C-:B------:R-:W-:Y:S01]  /*0b60*/  FFMA R14, R22.reuse, R15, R26.reuse ;  /* 0x0000000f160e7223 */ /* 0x140fe2000000001a */
[C-C-:B------:R-:W-:Y:S01]  /*0b70*/  FFMA R15, R23.reuse, R16, R27.reuse ;  /* 0x00000010170f7223 */ /* 0x140fe2000000001b */
[----:B------:R-:W-:Y:S01]  /*0b80*/  FFMA R22, R22, R17, R26 ;  /* 0x0000001116167223 */ /* 0x000fe2000000001a */
[----:B------:R-:W-:Y:S01]  /*0b90*/  FFMA R23, R23, R18, R27 ;  /* 0x0000001217177223 */ /* 0x000fe2000000001b */
[C---:B--2---:R-:W-:Y:S01]  /*0ba0*/  @!P5 FMUL R37, R8.reuse, R37 ;  /* 0x000000250825d220 */ /* 0x044fe20000400000 */
[----:B------:R-:W-:Y:S01]  /*0bb0*/  @!P6 FMUL R41, R8, R41 ;  /* 0x000000290829e220 */ /* 0x000fe20000400000 */
[----:B------:R-:W-:Y:S02]  /*0bc0*/  FSETP.GT.AND P5, PT, R20, RZ, PT ;  /* 0x000000ff1400720b */ /* 0x000fe40003fa4000 */
[----:B------:R-:W-:Y:S01]  /*0bd0*/  FSETP.GT.AND P6, PT, R2, RZ, PT ;  /* 0x000000ff0200720b */ /* 0x000fe20003fc4000 */
[C---:B------:R-:W-:Y:S01]  /*0be0*/  @!P0 FMUL R28, R9.reuse, R28 ;  /* 0x0000001c091c8220 */ /* 0x040fe20000400000 */
[----:B------:R-:W-:-:S02]  /*0bf0*/  @!P1 FMUL R32, R9, R32 ;  /* 0x0000002009209220 */ /* 0x000fc40000400000 */
[----:B------:R-:W0:Y:S01]  /*0c00*/  LDC.64 R8, c[0x0][0x210] ;  /* 0x00008400ff087b82 */ /* 0x000e220000000a00 */
[C---:B------:R-:W-:Y:S01]  /*0c10*/  @!P2 FMUL R29, R10.reuse, R29 ;  /* 0x0000001d0a1da220 */ /* 0x040fe20000400000 */
[----:B------:R-:W-:Y:S01]  /*0c20*/  @!P3 FMUL R33, R10, R33 ;  /* 0x000000210a21b220 */ /* 0x000fe20000400000 */
[C---:B----4-:R-:W-:Y:S01]  /*0c30*/  @!P4 FMUL R12, R4.reuse, R12 ;  /* 0x0000000c040cc220 */ /* 0x050fe20000400000 */
[----:B------:R-:W-:Y:S02]  /*0c40*/  FSETP.GT.AND P4, PT, R13, RZ, PT ;  /* 0x000000ff0d00720b */ /* 0x000fe40003f84000 */
[----:B------:R-:W-:Y:S01]  /*0c50*/  FSETP.GT.AND P3, PT, R21, RZ, PT ;  /* 0x000000ff1500720b */ /* 0x000fe20003f64000 */
[----:B------:R-:W-:Y:S01]  /*0c60*/  @!P5 FMUL R20, R4, R20 ;  /* 0x000000140414d220 */ /* 0x000fe20000400000 */
[----:B------:R-:W-:Y:S01]  /*0c70*/  FSETP.GT.AND P5, PT, R24, RZ, PT ;  /* 0x000000ff1800720b */ /* 0x000fe20003fa4000 */
[----:B------:R-:W-:Y:S01]  /*0c80*/  @!P6 FMUL R2, R11, R2 ;  /* 0x000000020b02e220 */ /* 0x000fe20000400000 */
[----:B------:R-:W-:-:S02]  /*0c90*/  FSETP.GT.AND P2, PT, R14, RZ, PT ;  /* 0x000000ff0e00720b */ /* 0x000fc40003f44000 */
[----:B------:R-:W-:Y:S02]  /*0ca0*/  FSETP.GT.AND P1, PT, R22, RZ, PT ;  /* 0x000000ff1600720b */ /* 0x000fe40003f24000 */
[----:B------:R-:W-:Y:S02]  /*0cb0*/  FSETP.GT.AND P0, PT, R15, RZ, PT ;  /* 0x000000ff0f00720b */ /* 0x000fe40003f04000 */
[----:B------:R-:W-:Y:S01]  /*0cc0*/  FSETP.GT.AND P6, PT, R23, RZ, PT ;  /* 0x000000ff1700720b */ /* 0x000fe20003fc4000 */
[C---:B------:R-:W-:Y:S02]  /*0cd0*/  @!P4 FMUL R13, R5.reuse, R13 ;  /* 0x0000000d050dc220 */ /* 0x040fe40000400000 */
[----:B------:R-:W-:Y:S02]  /*0ce0*/  @!P3 FMUL R21, R5, R21 ;  /* 0x000000150515b220 */ /* 0x000fe40000400000 */
[----:B------:R-:W-:Y:S02]  /*0cf0*/  @!P5 FMUL R24, R11, R24 ;  /* 0x000000180b18d220 */ /* 0x000fe40000400000 */
[----:B------:R-:W-:-:S02]  /*0d00*/  @!P2 FMUL R14, R6, R14 ;  /* 0x0000000e060ea220 */ /* 0x000fc40000400000 */
[----:B------:R-:W-:Y:S02]  /*0d10*/  @!P1 FMUL R22, R6, R22 ;  /* 0x0000001606169220 */ /* 0x000fe40000400000 */
[C---:B------:R-:W-:Y:S02]  /*0d20*/  @!P0 FMUL R15, R7.reuse, R15 ;  /* 0x0000000f070f8220 */ /* 0x040fe40000400000 */
[----:B------:R-:W-:Y:S01]  /*0d30*/  @!P6 FMUL R23, R7, R23 ;  /* 0x000000170717e220 */ /* 0x000fe20000400000 */
[----:B0-----:R-:W-:-:S04]  /*0d40*/  IMAD.WIDE R8, R0, 0x4, R8 ;  /* 0x0000000400087825 */ /* 0x001fc800078e0208 */
[----:B------:R-:W-:Y:S01]  /*0d50*/  FADD R12, R12, R37 ;  /* 0x000000250c0c7221 */ /* 0x000fe20000000000 */
[----:B------:R-:W-:Y:S01]  /*0d60*/  FADD R13, R13, R28 ;  /* 0x0000001c0d0d7221 */ /* 0x000fe20000000000 */
[----:B------:R-:W-:Y:S01]  /*0d70*/  FADD R14, R14, R29 ;  /* 0x0000001d0e0e7221 */ /* 0x000fe20000000000 */
[----:B------:R-:W-:Y:S01]  /*0d80*/  FADD R20, R20, R41 ;  /* 0x0000002914147221 */ /* 0x000fe20000000000 */
[----:B------:R-:W-:Y:S01]  /*0d90*/  FADD R21, R21, R32 ;  /* 0x0000002015157221 */ /* 0x000fe20000000000 */
[----:B------:R-:W-:Y:S01]  /*0da0*/  FADD R22, R22, R33 ;  /* 0x0000002116167221 */ /* 0x000fe20000000000 */
[----:B------:R-:W-:Y:S01]  /*0db0*/  FADD R15, R15, R2 ;  /* 0x000000020f0f7221 */ /* 0x000fe20000000000 */
[----:B------:R-:W-:-:S04]  /*0dc0*/  FADD R23, R23, R24 ;  /* 0x0000001817177221 */ /* 0x000fc80000000000 */
[----:B------:R-:W-:Y:S04]  /*0dd0*/  STG.E.128 desc[UR4][R8.64], R12 ;  /* 0x0000000c08007986 */ /* 0x000fe8000c101d04 */
[----:B------:R-:W-:Y:S01]  /*0de0*/  STG.E.128 desc[UR4][R8.64+0x800], R20 ;  /* 0x0008001408007986 */ /* 0x000fe2000c101d04 */
[----:B------:R-:W-:Y:S05]  /*0df0*/  EXIT ;  /* 0x000000000000794d */ /* 0x000fea0003800000 */
.L_x_0:
[----:B------:R-:W-:-:S00]  /*0e00*/  BRA `(.L_x_0) ;  /* 0xfffffffc00fc7947 */ /* 0x000fc0000383ffff */
[----:B------:R-:W-:-:S00]  /*0e10*/  NOP ;  /* 0x0000000000007918 */ /* 0x000fc00000000000 */
        /* <DEDUP_REMOVED lines=14> */
.L_x_1:


//--------------------- .nv.global.init           --------------------------
	.section	.nv.global.init,"aw",@progbits
.nv.global.init:
	.type		_$_str,@object
	.size		_$_str,(_$_str_$_2 - _$_str)
_$_str:
        /*0000*/ 	.byte	0x5f, 0x5f, 0x43, 0x55, 0x44, 0x41, 0x5f, 0x46, 0x54, 0x5a, 0x00
	.type		_$_str_$_2,@object
	.size		_$_str_$_2,(.L_1 - _$_str_$_2)
_$_str_$_2:
        /*000b*/ 	.byte	0x5f, 0x5f, 0x43, 0x55, 0x44, 0x41, 0x5f, 0x50, 0x52, 0x45, 0x43, 0x5f, 0x53, 0x51, 0x52, 0x54
        /*001b*/ 	.byte	0x00
.L_1:


//--------------------- .nv.constant0.triton_poi_fused__native_batch_norm_legit_no_training__prelu_kernel_add_9 --------------------------
	.section	.nv.constant0.triton_poi_fused__native_batch_norm_legit_no_training__prelu_kernel_add_9,"a",@progbits
	.sectionflags	@""
	.align	4
.nv.constant0.triton_poi_fused__native_batch_norm_legit_no_training__prelu_kernel_add_9:
	.zero		636
